//
// Generated by NVIDIA NVVM Compiler
//
// Compiler Build ID: CL-36424714
// Cuda compilation tools, release 13.0, V13.0.88
// Based on NVVM 20.0.0
//

.version 9.0
.target sm_100
.address_size 64

	// .globl	_Z16wmmaGEMM64x64x64PK6__halfS1_Pf

.visible .entry _Z16wmmaGEMM64x64x64PK6__halfS1_Pf(
	.param .u64 .ptr .align 1 _Z16wmmaGEMM64x64x64PK6__halfS1_Pf_param_0,
	.param .u64 .ptr .align 1 _Z16wmmaGEMM64x64x64PK6__halfS1_Pf_param_1,
	.param .u64 .ptr .align 1 _Z16wmmaGEMM64x64x64PK6__halfS1_Pf_param_2
)
{
	.reg .b32 	%r<71>;
	.reg .b32 	%f<34>;
	.reg .b64 	%rd<19>;

	ld.param.u64 	%rd1, [_Z16wmmaGEMM64x64x64PK6__halfS1_Pf_param_0];
	ld.param.u64 	%rd2, [_Z16wmmaGEMM64x64x64PK6__halfS1_Pf_param_1];
	ld.param.u64 	%rd3, [_Z16wmmaGEMM64x64x64PK6__halfS1_Pf_param_2];
	mov.u32 	%r1, %ctaid.x;
	shl.b32 	%r2, %r1, 4;
	mov.u32 	%r3, %ctaid.y;
	shl.b32 	%r4, %r3, 10;
	cvta.to.global.u64 	%rd4, %rd1;
	cvta.to.global.u64 	%rd5, %rd2;
	mul.wide.u32 	%rd6, %r4, 2;
	add.s64 	%rd7, %rd4, %rd6;
	mul.wide.u32 	%rd8, %r2, 2;
	add.s64 	%rd9, %rd5, %rd8;
	mov.b32 	%r5, 64;
	wmma.load.a.sync.aligned.row.m16n16k16.global.f16 	{%r6, %r7, %r8, %r9, %r10, %r11, %r12, %r13}, [%rd7], %r5;
	wmma.load.b.sync.aligned.col.m16n16k16.global.f16 	{%r14, %r15, %r16, %r17, %r18, %r19, %r20, %r21}, [%rd9], %r5;
	mov.f32 	%f1, 0f00000000;
	wmma.mma.sync.aligned.row.col.m16n16k16.f32.f32 {%f2, %f3, %f4, %f5, %f6, %f7, %f8, %f9}, {%r6, %r7, %r8, %r9, %r10, %r11, %r12, %r13}, {%r14, %r15, %r16, %r17, %r18, %r19, %r20, %r21}, {%f1, %f1, %f1, %f1, %f1, %f1, %f1, %f1};
	add.s64 	%rd10, %rd7, 32;
	add.s64 	%rd11, %rd9, 2048;
	wmma.load.a.sync.aligned.row.m16n16k16.global.f16 	{%r22, %r23, %r24, %r25, %r26, %r27, %r28, %r29}, [%rd10], %r5;
	wmma.load.b.sync.aligned.col.m16n16k16.global.f16 	{%r30, %r31, %r32, %r33, %r34, %r35, %r36, %r37}, [%rd11], %r5;
	wmma.mma.sync.aligned.row.col.m16n16k16.f32.f32 {%f10, %f11, %f12, %f13, %f14, %f15, %f16, %f17}, {%r22, %r23, %r24, %r25, %r26, %r27, %r28, %r29}, {%r30, %r31, %r32, %r33, %r34, %r35, %r36, %r37}, {%f2, %f3, %f4, %f5, %f6, %f7, %f8, %f9};
	add.s64 	%rd12, %rd7, 64;
	add.s64 	%rd13, %rd9, 4096;
	wmma.load.a.sync.aligned.row.m16n16k16.global.f16 	{%r38, %r39, %r40, %r41, %r42, %r43, %r44, %r45}, [%rd12], %r5;
	wmma.load.b.sync.aligned.col.m16n16k16.global.f16 	{%r46, %r47, %r48, %r49, %r50, %r51, %r52, %r53}, [%rd13], %r5;
	wmma.mma.sync.aligned.row.col.m16n16k16.f32.f32 {%f18, %f19, %f20, %f21, %f22, %f23, %f24, %f25}, {%r38, %r39, %r40, %r41, %r42, %r43, %r44, %r45}, {%r46, %r47, %r48, %r49, %r50, %r51, %r52, %r53}, {%f10, %f11, %f12, %f13, %f14, %f15, %f16, %f17};
	add.s64 	%rd14, %rd7, 96;
	add.s64 	%rd15, %rd9, 6144;
	wmma.load.a.sync.aligned.row.m16n16k16.global.f16 	{%r54, %r55, %r56, %r57, %r58, %r59, %r60, %r61}, [%rd14], %r5;
	wmma.load.b.sync.aligned.col.m16n16k16.global.f16 	{%r62, %r63, %r64, %r65, %r66, %r67, %r68, %r69}, [%rd15], %r5;
	wmma.mma.sync.aligned.row.col.m16n16k16.f32.f32 {%f26, %f27, %f28, %f29, %f30, %f31, %f32, %f33}, {%r54, %r55, %r56, %r57, %r58, %r59, %r60, %r61}, {%r62, %r63, %r64, %r65, %r66, %r67, %r68, %r69}, {%f18, %f19, %f20, %f21, %f22, %f23, %f24, %f25};
	cvta.to.global.u64 	%rd16, %rd3;
	add.s32 	%r70, %r4, %r2;
	mul.wide.u32 	%rd17, %r70, 4;
	add.s64 	%rd18, %rd16, %rd17;
	wmma.store.d.sync.aligned.row.m16n16k16.global.f32 	[%rd18], {%f26, %f27, %f28, %f29, %f30, %f31, %f32, %f33}, %r5;
	ret;

}


// ===== COMPILED SASS (sm_100) =====

	.target	sm_100

	.elftype	@"ET_EXEC"


//--------------------- .note.nv.tkinfo           --------------------------
	.section	.note.nv.tkinfo,"",@"SHT_NOTE"
	.sectionflags	@"SHF_NOTE_NV_TKINFO"
	.tkinfo
        /*0018*/ 	.word	0x00000002
        /*0030*/ 	.string	""
        /*0030*/ 	.string	"ptxas"
        /*0030*/ 	.string	"Cuda compilation tools, release 13.0, V13.0.88"
        /*0030*/ 	.string	"Build cuda_13.0.r13.0/compiler.36424714_0"
        /*0030*/ 	.string	"-arch sm_100 -m 64 "



//--------------------- .note.nv.cuinfo           --------------------------
	.section	.note.nv.cuinfo,"",@"SHT_NOTE"
	.sectionflags	@"SHF_NOTE_NV_CUINFO"
        /*0018*/ 	.short	0x0002
        /*001a*/ 	.short	0x0064
        /*001c*/ 	.short	0x0082
	.zero		2


//--------------------- .nv.info                  --------------------------
	.section	.nv.info,"",@"SHT_CUDA_INFO"
	.align	4


	//----- nvinfo : EIATTR_REGCOUNT
	.align		4
        /*0000*/ 	.byte	0x04, 0x2f
        /*0002*/ 	.short	(.L_1 - .L_0)
	.align		4
.L_0:
        /*0004*/ 	.word	index@(_Z16wmmaGEMM64x64x64PK6__halfS1_Pf)
        /*0008*/ 	.word	0x00000020


	//----- nvinfo : EIATTR_FRAME_SIZE
	.align		4
.L_1:
        /*000c*/ 	.byte	0x04, 0x11
        /*000e*/ 	.short	(.L_3 - .L_2)
	.align		4
.L_2:
        /*0010*/ 	.word	index@(_Z16wmmaGEMM64x64x64PK6__halfS1_Pf)
        /*0014*/ 	.word	0x00000000


	//----- nvinfo : EIATTR_MIN_STACK_SIZE
	.align		4
.L_3:
        /*0018*/ 	.byte	0x04, 0x12
        /*001a*/ 	.short	(.L_5 - .L_4)
	.align		4
.L_4:
        /*001c*/ 	.word	index@(_Z16wmmaGEMM64x64x64PK6__halfS1_Pf)
        /*0020*/ 	.word	0x00000000
.L_5:


//--------------------- .nv.compat                --------------------------
	.section	.nv.compat,"",@"SHT_CUDA_COMPAT_INFO"
	.align	4
        /*0000*/ 	.byte	0x02, 0x09, 0x00, 0x00, 0x02, 0x02, 0x01, 0x00, 0x02, 0x05, 0x05, 0x00, 0x03, 0x07, 0x01, 0x01
        /*0010*/ 	.byte	0x02, 0x03, 0x00, 0x00, 0x02, 0x06, 0x01, 0x00, 0x04, 0x0b, 0x08, 0x00, 0x09, 0x00, 0x00, 0x00
        /*0020*/ 	.byte	0x00, 0x00, 0x00, 0x00


//--------------------- .nv.info._Z16wmmaGEMM64x64x64PK6__halfS1_Pf --------------------------
	.section	.nv.info._Z16wmmaGEMM64x64x64PK6__halfS1_Pf,"",@"SHT_CUDA_INFO"
	.sectionflags	@""
	.align	4


	//----- nvinfo : EIATTR_CUDA_API_VERSION
	.align		4
        /*0000*/ 	.byte	0x04, 0x37
        /*0002*/ 	.short	(.L_7 - .L_6)
.L_6:
        /*0004*/ 	.word	0x00000082


	//----- nvinfo : EIATTR_KPARAM_INFO
	.align		4
.L_7:
        /*0008*/ 	.byte	0x04, 0x17
        /*000a*/ 	.short	(.L_9 - .L_8)
.L_8:
        /*000c*/ 	.word	0x00000000
        /*0010*/ 	.short	0x0002
        /*0012*/ 	.short	0x0010
        /*0014*/ 	.byte	0x00, 0xf5, 0x21, 0x00


	//----- nvinfo : EIATTR_KPARAM_INFO
	.align		4
.L_9:
        /*0018*/ 	.byte	0x04, 0x17
        /*001a*/ 	.short	(.L_11 - .L_10)
.L_10:
        /*001c*/ 	.word	0x00000000
        /*0020*/ 	.short	0x0001
        /*0022*/ 	.short	0x0008
        /*0024*/ 	.byte	0x00, 0xf5, 0x21, 0x00


	//----- nvinfo : EIATTR_KPARAM_INFO
	.align		4
.L_11:
        /*0028*/ 	.byte	0x04, 0x17
        /*002a*/ 	.short	(.L_13 - .L_12)
.L_12:
        /*002c*/ 	.word	0x00000000
        /*0030*/ 	.short	0x0000
        /*0032*/ 	.short	0x0000
        /*0034*/ 	.byte	0x00, 0xf5, 0x21, 0x00


	//----- nvinfo : EIATTR_SPARSE_MMA_MASK
	.align		4
.L_13:
        /*0038*/ 	.byte	0x03, 0x50
        /*003a*/ 	.short	0x0000


	//----- nvinfo : EIATTR_WMMA_USED
	.align		4
        /*003c*/ 	.byte	0x01, 0x2b
	.zero		2


	//----- nvinfo : EIATTR_MAXREG_COUNT
	.align		4
        /*0040*/ 	.byte	0x03, 0x1b
        /*0042*/ 	.short	0x00ff


	//----- nvinfo : EIATTR_MERCURY_ISA_VERSION
	.align		4
        /*0044*/ 	.byte	0x03, 0x5f
        /*0046*/ 	.short	0x0101


	//----- nvinfo : EIATTR_VRC_CTA_INIT_COUNT
	.align		4
        /*0048*/ 	.byte	0x02, 0x4a
	.zero		1
	.zero		1


	//----- nvinfo : EIATTR_EXIT_INSTR_OFFSETS
	.align		4
        /*004c*/ 	.byte	0x04, 0x1c
        /*004e*/ 	.short	(.L_15 - .L_14)


	//   ....[0]....
.L_14:
        /*0050*/ 	.word	0x00000430


	//----- nvinfo : EIATTR_CBANK_PARAM_SIZE
	.align		4
.L_15:
        /*0054*/ 	.byte	0x03, 0x19
        /*0056*/ 	.short	0x0018


	//----- nvinfo : EIATTR_PARAM_CBANK
	.align		4
        /*0058*/ 	.byte	0x04, 0x0a
        /*005a*/ 	.short	(.L_17 - .L_16)
	.align		4
.L_16:
        /*005c*/ 	.word	index@(.nv.constant0._Z16wmmaGEMM64x64x64PK6__halfS1_Pf)
        /*0060*/ 	.short	0x0380
        /*0062*/ 	.short	0x0018


	//----- nvinfo : EIATTR_SW_WAR
	.align		4
.L_17:
        /*0064*/ 	.byte	0x04, 0x36
        /*0066*/ 	.short	(.L_19 - .L_18)
.L_18:
        /*0068*/ 	.word	0x00000008
.L_19:


//--------------------- .nv.callgraph             --------------------------
	.section	.nv.callgraph,"",@"SHT_CUDA_CALLGRAPH"
	.align	4
	.sectionentsize	8
	.align		4
        /*0000*/ 	.word	0x00000000
	.align		4
        /*0004*/ 	.word	0xffffffff
	.align		4
        /*0008*/ 	.word	0x00000000
	.align		4
        /*000c*/ 	.word	0xfffffffe
	.align		4
        /*0010*/ 	.word	0x00000000
	.align		4
        /*0014*/ 	.word	0xfffffffd
	.align		4
        /*0018*/ 	.word	0x00000000
	.align		4
        /*001c*/ 	.word	0xfffffffc


//--------------------- .text._Z16wmmaGEMM64x64x64PK6__halfS1_Pf --------------------------
	.section	.text._Z16wmmaGEMM64x64x64PK6__halfS1_Pf,"ax",@progbits
	.align	128
        .global         _Z16wmmaGEMM64x64x64PK6__halfS1_Pf
        .type           _Z16wmmaGEMM64x64x64PK6__halfS1_Pf,@function
        .size           _Z16wmmaGEMM64x64x64PK6__halfS1_Pf,(.L_x_1 - _Z16wmmaGEMM64x64x64PK6__halfS1_Pf)
        .other          _Z16wmmaGEMM64x64x64PK6__halfS1_Pf,@"STO_CUDA_ENTRY STV_DEFAULT"
_Z16wmmaGEMM64x64x64PK6__halfS1_Pf:
.text._Z16wmmaGEMM64x64x64PK6__halfS1_Pf:
[----:B------:R-:W-:Y:S01]  /*0000*/  LDC R1, c[0x0][0x37c] ;  /* 0x0000df00ff017b82 */ /* 0x000fe20000000800 */
[----:B------:R-:W0:Y:S07]  /*0010*/  S2R R3, SR_LANEID ;  /* 0x0000000000037919 */ /* 0x000e2e0000000000 */
[----:B------:R-:W1:Y:S01]  /*0020*/  S2UR UR9, SR_CTAID.Y ;  /* 0x00000000000979c3 */ /* 0x000e620000002600 */
[----:B------:R-:W2:Y:S01]  /*0030*/  LDCU.128 UR4, c[0x0][0x380] ;  /* 0x00007000ff0477ac */ /* 0x000ea20008000c00 */
[----:B------:R-:W-:Y:S01]  /*0040*/  IMAD.MOV.U32 R7, RZ, RZ, RZ ;  /* 0x000000ffff077224 */ /* 0x000fe200078e00ff */
[----:B------:R-:W3:Y:S05]  /*0050*/  LDCU.64 UR10, c[0x0][0x358] ;  /* 0x00006b00ff0a77ac */ /* 0x000eea0008000a00 */
[----:B------:R-:W4:Y:S01]  /*0060*/  S2UR UR8, SR_CTAID.X ;  /* 0x00000000000879c3 */ /* 0x000f220000002500 */
[----:B-1----:R-:W-:-:S04]  /*0070*/  USHF.L.U32 UR9, UR9, 0xa, URZ ;  /* 0x0000000a09097899 */ /* 0x002fc800080006ff */
[----:B--2---:R-:W-:Y:S01]  /*0080*/  UIMAD.WIDE.U32 UR4, UR9, 0x2, UR4 ;  /* 0x00000002090478a5 */ /* 0x004fe2000f8e0004 */
[----:B0-----:R-:W-:Y:S01]  /*0090*/  LOP3.LUT R6, R3, 0x3, RZ, 0xc0, !PT ;  /* 0x0000000303067812 */ /* 0x001fe200078ec0ff */
[----:B----4-:R-:W-:Y:S01]  /*00a0*/  USHF.L.U32 UR8, UR8, 0x4, URZ ;  /* 0x0000000408087899 */ /* 0x010fe200080006ff */
[----:B------:R-:W-:-:S03]  /*00b0*/  SHF.R.U32.HI R3, RZ, 0x2, R3 ;  /* 0x00000002ff037819 */ /* 0x000fc60000011603 */
[----:B------:R-:W-:Y:S02]  /*00c0*/  UIMAD.WIDE.U32 UR6, UR8, 0x2, UR6 ;  /* 0x00000002080678a5 */ /* 0x000fe4000f8e0006 */
[----:B------:R-:W-:-:S03]  /*00d0*/  IMAD.WIDE.U32 R6, R3, 0x20, R6 ;  /* 0x0000002003067825 */ /* 0x000fc600078e0006 */
[C---:B------:R-:W-:Y:S02]  /*00e0*/  LEA R26, P0, R6.reuse, UR4, 0x2 ;  /* 0x00000004061a7c11 */ /* 0x040fe4000f8010ff */
[C---:B------:R-:W-:Y:S02]  /*00f0*/  LEA R2, P1, R6.reuse, UR6, 0x2 ;  /* 0x0000000606027c11 */ /* 0x040fe4000f8210ff */
[C-C-:B------:R-:W-:Y:S01]  /*0100*/  LEA.HI.X R27, R6.reuse, UR5, R7.reuse, 0x2, P0 ;  /* 0x00000005061b7c11 */ /* 0x140fe200080f1407 */
[----:B------:R-:W0:Y:S01]  /*0110*/  LDCU.64 UR4, c[0x0][0x390] ;  /* 0x00007200ff0477ac */ /* 0x000e220008000a00 */
[----:B------:R-:W-:-:S03]  /*0120*/  LEA.HI.X R3, R6, UR7, R7, 0x2, P1 ;  /* 0x0000000706037c11 */ /* 0x000fc600088f1407 */
[----:B---3--:R-:W2:Y:S04]  /*0130*/  LDG.E R20, desc[UR10][R26.64] ;  /* 0x0000000a1a147981 */ /* 0x008ea8000c1e1900 */
[----:B------:R-:W2:Y:S04]  /*0140*/  LDG.E R8, desc[UR10][R2.64] ;  /* 0x0000000a02087981 */ /* 0x000ea8000c1e1900 */
[----:B------:R-:W2:Y:S04]  /*0150*/  LDG.E R9, desc[UR10][R2.64+0x10] ;  /* 0x0000100a02097981 */ /* 0x000ea8000c1e1900 */
[----:B------:R-:W2:Y:S04]  /*0160*/  LDG.E R21, desc[UR10][R26.64+0x400] ;  /* 0x0004000a1a157981 */ /* 0x000ea8000c1e1900 */
[----:B------:R-:W2:Y:S04]  /*0170*/  LDG.E R22, desc[UR10][R26.64+0x10] ;  /* 0x0000100a1a167981 */ /* 0x000ea8000c1e1900 */
[----:B------:R-:W2:Y:S04]  /*0180*/  LDG.E R23, desc[UR10][R26.64+0x410] ;  /* 0x0004100a1a177981 */ /* 0x000ea8000c1e1900 */
[----:B------:R-:W3:Y:S04]  /*0190*/  LDG.E R12, desc[UR10][R2.64+0x400] ;  /* 0x0004000a020c7981 */ /* 0x000ee8000c1e1900 */
[----:B------:R-:W3:Y:S04]  /*01a0*/  LDG.E R13, desc[UR10][R2.64+0x410] ;  /* 0x0004100a020d7981 */ /* 0x000ee8000c1e1900 */
[----:B------:R-:W4:Y:S04]  /*01b0*/  LDG.E R4, desc[UR10][R2.64+0x800] ;  /* 0x0008000a02047981 */ /* 0x000f28000c1e1900 */
[----:B------:R-:W4:Y:S04]  /*01c0*/  LDG.E R5, desc[UR10][R2.64+0x810] ;  /* 0x0008100a02057981 */ /* 0x000f28000c1e1900 */
[----:B------:R-:W4:Y:S04]  /*01d0*/  LDG.E R16, desc[UR10][R26.64+0x20] ;  /* 0x0000200a1a107981 */ /* 0x000f28000c1e1900 */
[----:B------:R-:W4:Y:S04]  /*01e0*/  LDG.E R17, desc[UR10][R26.64+0x420] ;  /* 0x0004200a1a117981 */ /* 0x000f28000c1e1900 */
[----:B------:R-:W4:Y:S04]  /*01f0*/  LDG.E R18, desc[UR10][R26.64+0x30] ;  /* 0x0000300a1a127981 */ /* 0x000f28000c1e1900 */
[----:B------:R-:W4:Y:S04]  /*0200*/  LDG.E R19, desc[UR10][R26.64+0x430] ;  /* 0x0004300a1a137981 */ /* 0x000f28000c1e1900 */
[----:B------:R-:W5:Y:S04]  /*0210*/  LDG.E R24, desc[UR10][R2.64+0xc00] ;  /* 0x000c000a02187981 */ /* 0x000f68000c1e1900 */
[----:B------:R-:W5:Y:S04]  /*0220*/  LDG.E R25, desc[UR10][R2.64+0xc10] ;  /* 0x000c100a02197981 */ /* 0x000f68000c1e1900 */
[----:B------:R-:W5:Y:S04]  /*0230*/  LDG.E R14, desc[UR10][R26.64+0x50] ;  /* 0x0000500a1a0e7981 */ /* 0x000f68000c1e1900 */
[----:B------:R-:W5:Y:S04]  /*0240*/  LDG.E R15, desc[UR10][R26.64+0x450] ;  /* 0x0004500a1a0f7981 */ /* 0x000f68000c1e1900 */
[----:B------:R-:W5:Y:S04]  /*0250*/  LDG.E R28, desc[UR10][R2.64+0x1800] ;  /* 0x0018000a021c7981 */ /* 0x000f68000c1e1900 */
[----:B------:R-:W5:Y:S01]  /*0260*/  LDG.E R29, desc[UR10][R2.64+0x1810] ;  /* 0x0018100a021d7981 */ /* 0x000f62000c1e1900 */
[C---:B--2---:R-:W-:Y:S08]  /*0270*/  HMMA.16816.F32 R8, R20.reuse, R8, RZ ;  /* 0x000000081408723c */ /* 0x044ff000000018ff */
[----:B---3--:R-:W-:Y:S01]  /*0280*/  HMMA.16816.F32 R20, R20, R12, RZ ;  /* 0x0000000c1414723c */ /* 0x008fe200000018ff */
[----:B------:R-:W2:Y:S04]  /*0290*/  LDG.E R12, desc[UR10][R26.64+0x40] ;  /* 0x0000400a1a0c7981 */ /* 0x000ea8000c1e1900 */
[----:B------:R-:W2:Y:S07]  /*02a0*/  LDG.E R13, desc[UR10][R26.64+0x440] ;  /* 0x0004400a1a0d7981 */ /* 0x000eae000c1e1900 */
[C---:B----4-:R-:W-:Y:S01]  /*02b0*/  HMMA.16816.F32 R8, R16.reuse, R4, R8 ;  /* 0x000000041008723c */ /* 0x050fe20000001808 */
[----:B------:R-:W2:Y:S04]  /*02c0*/  LDG.E R4, desc[UR10][R2.64+0x1000] ;  /* 0x0010000a02047981 */ /* 0x000ea8000c1e1900 */
[----:B------:R-:W2:Y:S03]  /*02d0*/  LDG.E R5, desc[UR10][R2.64+0x1010] ;  /* 0x0010100a02057981 */ /* 0x000ea6000c1e1900 */
[----:B-----5:R-:W-:Y:S01]  /*02e0*/  HMMA.16816.F32 R20, R16, R24, R20 ;  /* 0x000000181014723c */ /* 0x020fe20000001814 */
[----:B------:R-:W3:Y:S04]  /*02f0*/  LDG.E R24, desc[UR10][R2.64+0x1400] ;  /* 0x0014000a02187981 */ /* 0x000ee8000c1e1900 */
[----:B------:R-:W3:Y:S04]  /*0300*/  LDG.E R25, desc[UR10][R2.64+0x1410] ;  /* 0x0014100a02197981 */ /* 0x000ee8000c1e1900 */
[----:B------:R-:W4:Y:S04]  /*0310*/  LDG.E R16, desc[UR10][R26.64+0x60] ;  /* 0x0000600a1a107981 */ /* 0x000f28000c1e1900 */
[----:B------:R-:W4:Y:S04]  /*0320*/  LDG.E R17, desc[UR10][R26.64+0x460] ;  /* 0x0004600a1a117981 */ /* 0x000f28000c1e1900 */
[----:B------:R-:W4:Y:S04]  /*0330*/  LDG.E R18, desc[UR10][R26.64+0x70] ;  /* 0x0000700a1a127981 */ /* 0x000f28000c1e1900 */
[----:B------:R-:W4:Y:S01]  /*0340*/  LDG.E R19, desc[UR10][R26.64+0x470] ;  /* 0x0004700a1a137981 */ /* 0x000f22000c1e1900 */
[C---:B--2---:R-:W-:Y:S03]  /*0350*/  HMMA.16816.F32 R8, R12.reuse, R4, R8 ;  /* 0x000000040c08723c */ /* 0x044fe60000001808 */
[----:B------:R-:W2:Y:S04]  /*0360*/  LDG.E R4, desc[UR10][R2.64+0x1c00] ;  /* 0x001c000a02047981 */ /* 0x000ea8000c1e1900 */
[----:B------:R-:W2:Y:S01]  /*0370*/  LDG.E R5, desc[UR10][R2.64+0x1c10] ;  /* 0x001c100a02057981 */ /* 0x000ea2000c1e1900 */
[----:B---3--:R-:W-:Y:S01]  /*0380*/  HMMA.16816.F32 R20, R12, R24, R20 ;  /* 0x000000180c14723c */ /* 0x008fe20000001814 */
[----:B------:R-:W-:-:S04]  /*0390*/  UIADD3 UR8, UPT, UPT, UR8, UR9, URZ ;  /* 0x0000000908087290 */ /* 0x000fc8000fffe0ff */
[----:B0-----:R-:W-:-:S07]  /*03a0*/  UIMAD.WIDE.U32 UR4, UR8, 0x4, UR4 ;  /* 0x00000004080478a5 */ /* 0x001fce000f8e0004 */
[C---:B----4-:R-:W-:Y:S08]  /*03b0*/  HMMA.16816.F32 R8, R16.reuse, R28, R8 ;  /* 0x0000001c1008723c */ /* 0x050ff00000001808 */
[----:B--2---:R-:W-:Y:S01]  /*03c0*/  HMMA.16816.F32 R20, R16, R4, R20 ;  /* 0x000000041014723c */ /* 0x004fe20000001814 */
[----:B------:R-:W-:-:S04]  /*03d0*/  LEA R4, P0, R6, UR4, 0x3 ;  /* 0x0000000406047c11 */ /* 0x000fc8000f8018ff */
[----:B------:R-:W-:-:S06]  /*03e0*/  LEA.HI.X R5, R6, UR5, R7, 0x3, P0 ;  /* 0x0000000506057c11 */ /* 0x000fcc00080f1c07 */
[----:B------:R-:W-:Y:S04]  /*03f0*/  STG.E.64 desc[UR10][R4.64], R8 ;  /* 0x0000000804007986 */ /* 0x000fe8000c101b0a */
[----:B------:R-:W-:Y:S04]  /*0400*/  STG.E.64 desc[UR10][R4.64+0x800], R10 ;  /* 0x0008000a04007986 */ /* 0x000fe8000c101b0a */
[----:B------:R-:W-:Y:S04]  /*0410*/  STG.E.64 desc[UR10][R4.64+0x20], R20 ;  /* 0x0000201404007986 */ /* 0x000fe8000c101b0a */
[----:B------:R-:W-:Y:S01]  /*0420*/  STG.E.64 desc[UR10][R4.64+0x820], R22 ;  /* 0x0008201604007986 */ /* 0x000fe2000c101b0a */
[----:B------:R-:W-:Y:S05]  /*0430*/  EXIT ;  /* 0x000000000000794d */ /* 0x000fea0003800000 */
.L_x_0:
[----:B------:R-:W-:-:S00]  /*0440*/  BRA `(.L_x_0) ;  /* 0xfffffffc00fc7947 */ /* 0x000fc0000383ffff */
[----:B------:R-:W-:-:S00]  /*0450*/  NOP ;  /* 0x0000000000007918 */ /* 0x000fc00000000000 */
        /* <DEDUP_REMOVED lines=10> */
.L_x_1:


//--------------------- .nv.shared.reserved.0     --------------------------
	.section	.nv.shared.reserved.0,"aw",@nobits
	.weak		__nv_reservedSMEM_offset_0_alias
	.size		__nv_reservedSMEM_offset_0_alias, 0, 64
	.other		__nv_reservedSMEM_offset_0_alias,@"STO_CUDA_RESERVED_SHARED STV_DEFAULT"
__nv_reservedSMEM_offset_0_alias:
	.zero		0
	.zero		64


//--------------------- .nv.constant0._Z16wmmaGEMM64x64x64PK6__halfS1_Pf --------------------------
	.section	.nv.constant0._Z16wmmaGEMM64x64x64PK6__halfS1_Pf,"a",@progbits
	.sectionflags	@""
	.align	4
.nv.constant0._Z16wmmaGEMM64x64x64PK6__halfS1_Pf:
	.zero		920


//--------------------- SYMBOLS --------------------------

	.type		.nv.reservedSmem.offset0,@object
	.size		.nv.reservedSmem.offset0,0x4
